	.headerflags	@"EF_CUDA_TEXMODE_UNIFIED EF_CUDA_64BIT_ADDRESS EF_CUDA_ACCELERATORS EF_CUDA_SM90 EF_CUDA_VIRTUAL_SM(EF_CUDA_SM90)"
	.elftype	@"ET_EXEC"


//--------------------- .nv.info                  --------------------------
	.section	.nv.info,"",@"SHT_CUDA_INFO"
	.align	4


	//----- nvinfo : EIATTR_REGCOUNT
	.align		4
        /*0000*/ 	.byte	0x04, 0x2f
        /*0002*/ 	.short	(.L_1 - .L_0)
	.align		4
.L_0:
        /*0004*/ 	.word	index@(triton_poi_fused_convolution_max_pool2d_with_indices_relu_7)
        /*0008*/ 	.word	0x00000020


	//----- nvinfo : EIATTR_MIN_STACK_SIZE
	.align		4
.L_1:
        /*000c*/ 	.byte	0x04, 0x12
        /*000e*/ 	.short	(.L_3 - .L_2)
	.align		4
.L_2:
        /*0010*/ 	.word	index@(triton_poi_fused_convolution_max_pool2d_with_indices_relu_7)
        /*0014*/ 	.word	0x00000000


	//----- nvinfo : EIATTR_FRAME_SIZE
	.align		4
.L_3:
        /*0018*/ 	.byte	0x04, 0x11
        /*001a*/ 	.short	(.L_5 - .L_4)
	.align		4
.L_4:
        /*001c*/ 	.word	index@(triton_poi_fused_convolution_max_pool2d_with_indices_relu_7)
        /*0020*/ 	.word	0x00000000


	//----- nvinfo : EIATTR_MIN_STACK_SIZE
	.align		4
.L_5:
        /*0024*/ 	.byte	0x04, 0x12
        /*0026*/ 	.short	(.L_7 - .L_6)
	.align		4
.L_6:
        /*0028*/ 	.word	index@(triton_poi_fused_convolution_max_pool2d_with_indices_relu_7)
        /*002c*/ 	.word	0x00000000
.L_7:


//--------------------- .nv.info.triton_poi_fused_convolution_max_pool2d_with_indices_relu_7 --------------------------
	.section	.nv.info.triton_poi_fused_convolution_max_pool2d_with_indices_relu_7,"",@"SHT_CUDA_INFO"
	.sectionflags	@""
	.align	4


	//----- nvinfo : EIATTR_CUDA_API_VERSION
	.align		4
        /*0000*/ 	.byte	0x04, 0x37
        /*0002*/ 	.short	(.L_9 - .L_8)
.L_8:
        /*0004*/ 	.word	0x0000007c


	//----- nvinfo : EIATTR_KPARAM_INFO
	.align		4
.L_9:
        /*0008*/ 	.byte	0x04, 0x17
        /*000a*/ 	.short	(.L_11 - .L_10)
.L_10:
        /*000c*/ 	.word	0x00000000
        /*0010*/ 	.short	0x0005
        /*0012*/ 	.short	0x0024
        /*0014*/ 	.byte	0x00, 0xf0, 0x11, 0x00


	//----- nvinfo : EIATTR_KPARAM_INFO
	.align		4
.L_11:
        /*0018*/ 	.byte	0x04, 0x17
        /*001a*/ 	.short	(.L_13 - .L_12)
.L_12:
        /*001c*/ 	.word	0x00000000
        /*0020*/ 	.short	0x0004
        /*0022*/ 	.short	0x0020
        /*0024*/ 	.byte	0x00, 0xf0, 0x11, 0x00


	//----- nvinfo : EIATTR_KPARAM_INFO
	.align		4
.L_13:
        /*0028*/ 	.byte	0x04, 0x17
        /*002a*/ 	.short	(.L_15 - .L_14)
.L_14:
        /*002c*/ 	.word	0x00000000
        /*0030*/ 	.short	0x0003
        /*0032*/ 	.short	0x0018
        /*0034*/ 	.byte	0x00, 0xf4, 0x21, 0x00


	//----- nvinfo : EIATTR_KPARAM_INFO
	.align		4
.L_15:
        /*0038*/ 	.byte	0x04, 0x17
        /*003a*/ 	.short	(.L_17 - .L_16)
.L_16:
        /*003c*/ 	.word	0x00000000
        /*0040*/ 	.short	0x0002
        /*0042*/ 	.short	0x0010
        /*0044*/ 	.byte	0x00, 0xf4, 0x21, 0x00


	//----- nvinfo : EIATTR_KPARAM_INFO
	.align		4
.L_17:
        /*0048*/ 	.byte	0x04, 0x17
        /*004a*/ 	.short	(.L_19 - .L_18)
.L_18:
        /*004c*/ 	.word	0x00000000
        /*0050*/ 	.short	0x0001
        /*0052*/ 	.short	0x0008
        /*0054*/ 	.byte	0x00, 0xf4, 0x21, 0x00


	//----- nvinfo : EIATTR_KPARAM_INFO
	.align		4
.L_19:
        /*0058*/ 	.byte	0x04, 0x17
        /*005a*/ 	.short	(.L_21 - .L_20)
.L_20:
        /*005c*/ 	.word	0x00000000
        /*0060*/ 	.short	0x0000
        /*0062*/ 	.short	0x0000
        /*0064*/ 	.byte	0x00, 0xf4, 0x21, 0x00


	//----- nvinfo : EIATTR_SPARSE_MMA_MASK
	.align		4
.L_21:
        /*0068*/ 	.byte	0x03, 0x50
        /*006a*/ 	.short	0x0000


	//----- nvinfo : EIATTR_MAXREG_COUNT
	.align		4
        /*006c*/ 	.byte	0x03, 0x1b
        /*006e*/ 	.short	0x00ff


	//----- nvinfo : EIATTR_EXIT_INSTR_OFFSETS
	.align		4
        /*0070*/ 	.byte	0x04, 0x1c
        /*0072*/ 	.short	(.L_23 - .L_22)


	//   ....[0]....
.L_22:
        /*0074*/ 	.word	0x00000950


	//   ....[1]....
        /*0078*/ 	.word	0x000009a0


	//----- nvinfo : EIATTR_REQNTID
	.align		4
.L_23:
        /*007c*/ 	.byte	0x04, 0x10
        /*007e*/ 	.short	(.L_25 - .L_24)
.L_24:
        /*0080*/ 	.word	0x00000080
        /*0084*/ 	.word	0x00000001
        /*0088*/ 	.word	0x00000001


	//----- nvinfo : EIATTR_CBANK_PARAM_SIZE
	.align		4
.L_25:
        /*008c*/ 	.byte	0x03, 0x19
        /*008e*/ 	.short	0x0028


	//----- nvinfo : EIATTR_PARAM_CBANK
	.align		4
        /*0090*/ 	.byte	0x04, 0x0a
        /*0092*/ 	.short	(.L_27 - .L_26)
	.align		4
.L_26:
        /*0094*/ 	.word	index@(.nv.constant0.triton_poi_fused_convolution_max_pool2d_with_indices_relu_7)
        /*0098*/ 	.short	0x0210
        /*009a*/ 	.short	0x0028


	//----- nvinfo : EIATTR_SW_WAR
	.align		4
.L_27:
        /*009c*/ 	.byte	0x04, 0x36
        /*009e*/ 	.short	(.L_29 - .L_28)
.L_28:
        /*00a0*/ 	.word	0x00000008
.L_29:


//--------------------- .nv.callgraph             --------------------------
	.section	.nv.callgraph,"",@"SHT_CUDA_CALLGRAPH"
	.align	4
	.sectionentsize	8
	.align		4
        /*0000*/ 	.word	0x00000000
	.align		4
        /*0004*/ 	.word	0xffffffff
	.align		4
        /*0008*/ 	.word	0x00000000
	.align		4
        /*000c*/ 	.word	0xfffffffe
	.align		4
        /*0010*/ 	.word	0x00000000
	.align		4
        /*0014*/ 	.word	0xfffffffd
	.align		4
        /*0018*/ 	.word	0x00000000
	.align		4
        /*001c*/ 	.word	0xfffffffc


//--------------------- .text.triton_poi_fused_convolution_max_pool2d_with_indices_relu_7 --------------------------
	.section	.text.triton_poi_fused_convolution_max_pool2d_with_indices_relu_7,"ax",@progbits
	.sectionflags	@"SHF_BARRIERS=1"
	.align	128
        .global         triton_poi_fused_convolution_max_pool2d_with_indices_relu_7
        .type           triton_poi_fused_convolution_max_pool2d_with_indices_relu_7,@function
        .size           triton_poi_fused_convolution_max_pool2d_with_indices_relu_7,(.L_x_1 - triton_poi_fused_convolution_max_pool2d_with_indices_relu_7)
        .other          triton_poi_fused_convolution_max_pool2d_with_indices_relu_7,@"STO_CUDA_ENTRY STV_DEFAULT"
triton_poi_fused_convolution_max_pool2d_with_indices_relu_7:
.text.triton_poi_fused_convolution_max_pool2d_with_indices_relu_7:
[----:B------:R-:W0:Y:S01]  /*0000*/  LDC R1, c[0x0][0x28] ;  /* 0x00000a00ff017b82 */ /* 0x000e220000000800 */
[----:B------:R-:W1:Y:S07]  /*0010*/  S2R R16, SR_CTAID.Y ;  /* 0x0000000000107919 */ /* 0x000e6e0000002600 */
[----:B------:R-:W2:Y:S01]  /*0020*/  LDC.64 R2, c[0x0][0x210] ;  /* 0x00008400ff027b82 */ /* 0x000ea20000000a00 */
[----:B------:R-:W-:Y:S01]  /*0030*/  IMAD.MOV.U32 R21, RZ, RZ, RZ ;  /* 0x000000ffff157224 */ /* 0x000fe200078e00ff */
[----:B------:R-:W-:Y:S01]  /*0040*/  ULDC.64 UR6, c[0x0][0x208] ;  /* 0x0000820000067ab9 */ /* 0x000fe20000000a00 */
[----:B------:R-:W3:Y:S01]  /*0050*/  S2R R4, SR_TID.X ;  /* 0x0000000000047919 */ /* 0x000ee20000002100 */
[----:B------:R-:W4:Y:S04]  /*0060*/  S2R R9, SR_CTAID.X ;  /* 0x0000000000097919 */ /* 0x000f280000002500 */
[----:B------:R-:W5:Y:S01]  /*0070*/  LDC.64 R6, c[0x0][0x218] ;  /* 0x00008600ff067b82 */ /* 0x000f620000000a00 */
[----:B-1----:R-:W-:-:S02]  /*0080*/  SHF.R.S32.HI R5, RZ, 0x1f, R16 ;  /* 0x0000001fff057819 */ /* 0x002fc40000011410 */
[----:B------:R-:W-:Y:S02]  /*0090*/  SHF.R.S32.HI R11, RZ, 0x1f, R16 ;  /* 0x0000001fff0b7819 */ /* 0x000fe40000011410 */
[-C--:B------:R-:W-:Y:S01]  /*00a0*/  LEA.HI R8, R5, R16.reuse, RZ, 0x7 ;  /* 0x0000001005087211 */ /* 0x080fe200078f38ff */
[----:B---3--:R-:W-:Y:S01]  /*00b0*/  IMAD.SHL.U32 R0, R4, 0x4, RZ ;  /* 0x0000000404007824 */ /* 0x008fe200078e00ff */
[----:B------:R-:W-:Y:S01]  /*00c0*/  LEA.HI R11, R11, R16, RZ, 0x7 ;  /* 0x000000100b0b7211 */ /* 0x000fe200078f38ff */
[----:B----4-:R-:W-:Y:S01]  /*00d0*/  IMAD.SHL.U32 R5, R9, 0x400, RZ ;  /* 0x0000040009057824 */ /* 0x010fe200078e00ff */
[C---:B------:R-:W-:Y:S01]  /*00e0*/  LOP3.LUT R9, R8.reuse, 0xffffff80, RZ, 0xc0, !PT ;  /* 0xffffff8008097812 */ /* 0x040fe200078ec0ff */
[----:B------:R-:W-:Y:S01]  /*00f0*/  IMAD.SHL.U32 R10, R8, 0x400, RZ ;  /* 0x00000400080a7824 */ /* 0x000fe200078e00ff */
[----:B------:R-:W-:Y:S02]  /*0100*/  LOP3.LUT R8, R0, 0x1fc, RZ, 0xc0, !PT ;  /* 0x000001fc00087812 */ /* 0x000fe400078ec0ff */
[C---:B------:R-:W-:Y:S01]  /*0110*/  ISETP.GE.AND P0, PT, R16.reuse, 0x200, PT ;  /* 0x000002001000780c */ /* 0x040fe20003f06270 */
[----:B------:R-:W-:Y:S01]  /*0120*/  IMAD.IADD R0, R16, 0x1, -R9 ;  /* 0x0000000110007824 */ /* 0x000fe200078e0a09 */
[----:B------:R-:W-:-:S02]  /*0130*/  LOP3.LUT R9, R10, 0xfffe0000, RZ, 0xc0, !PT ;  /* 0xfffe00000a097812 */ /* 0x000fc400078ec0ff */
[----:B------:R-:W-:Y:S02]  /*0140*/  LOP3.LUT R23, R5, 0x200, R8, 0xfe, !PT ;  /* 0x0000020005177812 */ /* 0x000fe400078efe08 */
[----:B------:R-:W-:Y:S01]  /*0150*/  LOP3.LUT R11, R11, 0xffffff80, RZ, 0xc0, !PT ;  /* 0xffffff800b0b7812 */ /* 0x000fe200078ec0ff */
[----:B------:R-:W-:Y:S01]  /*0160*/  IMAD.IADD R0, R0, 0x1, R9 ;  /* 0x0000000100007824 */ /* 0x000fe200078e0209 */
[----:B------:R-:W-:Y:S02]  /*0170*/  ISETP.LT.AND P1, PT, R23, 0x400, !P0 ;  /* 0x000004001700780c */ /* 0x000fe40004721270 */
[----:B------:R-:W-:Y:S01]  /*0180*/  LOP3.LUT R25, R5, R8, RZ, 0xfc, !PT ;  /* 0x0000000805197212 */ /* 0x000fe200078efcff */
[--C-:B------:R-:W-:Y:S01]  /*0190*/  IMAD R27, R23, 0x80, R0.reuse ;  /* 0x00000080171b7824 */ /* 0x100fe200078e0200 */
[----:B------:R-:W-:Y:S02]  /*01a0*/  IADD3 R11, -R11, R16, RZ ;  /* 0x000000100b0b7210 */ /* 0x000fe40007ffe1ff */
[C---:B------:R-:W-:Y:S01]  /*01b0*/  ISETP.LT.AND P2, PT, R25.reuse, 0x400, !P0 ;  /* 0x000004001900780c */ /* 0x040fe20004741270 */
[----:B------:R-:W-:-:S02]  /*01c0*/  IMAD R20, R25, 0x80, R0 ;  /* 0x0000008019147824 */ /* 0x000fc400078e0200 */
[----:B--2---:R-:W-:-:S04]  /*01d0*/  IMAD.WIDE R26, R27, 0x4, R2 ;  /* 0x000000041b1a7825 */ /* 0x004fc800078e0202 */
[----:B-----5:R-:W-:Y:S01]  /*01e0*/  IMAD.WIDE R6, R11, 0x4, R6 ;  /* 0x000000040b067825 */ /* 0x020fe200078e0206 */
[----:B------:R-:W-:Y:S02]  /*01f0*/  CS2R R18, SRZ ;  /* 0x0000000000127805 */ /* 0x000fe4000001ff00 */
[----:B------:R-:W-:Y:S01]  /*0200*/  CS2R R14, SRZ ;  /* 0x00000000000e7805 */ /* 0x000fe2000001ff00 */
[----:B------:R1:W2:Y:S01]  /*0210*/  @P1 LDG.E.EL R21, desc[UR6][R26.64] ;  /* 0x000000061a151981 */ /* 0x0002a2000c2e1900 */
[C---:B------:R-:W-:Y:S02]  /*0220*/  VIADD R11, R20.reuse, 0x80 ;  /* 0x00000080140b7836 */ /* 0x040fe40000000000 */
[----:B------:R-:W-:Y:S02]  /*0230*/  VIADD R13, R20, 0x100 ;  /* 0x00000100140d7836 */ /* 0x000fe40000000000 */
[----:B------:R-:W-:Y:S01]  /*0240*/  IMAD.WIDE R10, R11, 0x4, R2 ;  /* 0x000000040b0a7825 */ /* 0x000fe200078e0202 */
[----:B------:R-:W-:Y:S01]  /*0250*/  IADD3 R22, R20, 0x10080, RZ ;  /* 0x0001008014167810 */ /* 0x000fe20007ffe0ff */
[----:B------:R-:W2:Y:S02]  /*0260*/  @!P0 LDG.E.EL R14, desc[UR6][R6.64] ;  /* 0x00000006060e8981 */ /* 0x000ea4000c2e1900 */
[----:B------:R-:W-:-:S02]  /*0270*/  IMAD.MOV.U32 R17, RZ, RZ, RZ ;  /* 0x000000ffff117224 */ /* 0x000fc400078e00ff */
[C---:B-1----:R-:W-:Y:S01]  /*0280*/  VIADD R27, R20.reuse, 0x180 ;  /* 0x00000180141b7836 */ /* 0x042fe20000000000 */
[----:B------:R-:W3:Y:S01]  /*0290*/  @P2 LDG.E.EL R19, desc[UR6][R10.64] ;  /* 0x000000060a132981 */ /* 0x000ee2000c2e1900 */
[----:B------:R-:W-:-:S04]  /*02a0*/  IMAD.WIDE R8, R20, 0x4, R2 ;  /* 0x0000000414087825 */ /* 0x000fc800078e0202 */
[--C-:B------:R-:W-:Y:S01]  /*02b0*/  IMAD.WIDE R12, R13, 0x4, R2.reuse ;  /* 0x000000040d0c7825 */ /* 0x100fe200078e0202 */
[----:B------:R1:W4:Y:S03]  /*02c0*/  @P2 LDG.E.EL R15, desc[UR6][R8.64] ;  /* 0x00000006080f2981 */ /* 0x000326000c2e1900 */
[----:B------:R-:W-:Y:S01]  /*02d0*/  IMAD.MOV.U32 R29, RZ, RZ, RZ ;  /* 0x000000ffff1d7224 */ /* 0x000fe200078e00ff */
[----:B------:R5:W4:Y:S01]  /*02e0*/  @P2 LDG.E.EL R17, desc[UR6][R12.64] ;  /* 0x000000060c112981 */ /* 0x000b22000c2e1900 */
[----:B------:R-:W-:Y:S01]  /*02f0*/  IMAD.WIDE R26, R27, 0x4, R2 ;  /* 0x000000041b1a7825 */ /* 0x000fe200078e0202 */
[----:B------:R-:W5:Y:S03]  /*0300*/  S2UR UR5, SR_CgaCtaId ;  /* 0x00000000000579c3 */ /* 0x000f660000008800 */
[C---:B------:R-:W-:Y:S01]  /*0310*/  VIADD R24, R20.reuse, 0x10100 ;  /* 0x0001010014187836 */ /* 0x040fe20000000000 */
[----:B------:R-:W4:Y:S01]  /*0320*/  @P2 LDG.E.EL R18, desc[UR6][R26.64] ;  /* 0x000000061a122981 */ /* 0x000f22000c2e1900 */
[----:B------:R-:W-:-:S02]  /*0330*/  VIADD R28, R20, 0x10180 ;  /* 0x00010180141c7836 */ /* 0x000fc40000000000 */
[--C-:B-1----:R-:W-:Y:S01]  /*0340*/  IMAD.WIDE R8, R22, 0x4, R2.reuse ;  /* 0x0000000416087825 */ /* 0x102fe200078e0202 */
[----:B------:R-:W1:Y:S03]  /*0350*/  LDC.64 R6, c[0x0][0x220] ;  /* 0x00008800ff067b82 */ /* 0x000e660000000a00 */
[----:B------:R-:W-:Y:S01]  /*0360*/  IMAD.MOV.U32 R20, RZ, RZ, RZ ;  /* 0x000000ffff147224 */ /* 0x000fe200078e00ff */
[----:B------:R1:W4:Y:S01]  /*0370*/  @P1 LDG.E.EL R29, desc[UR6][R8.64] ;  /* 0x00000006081d1981 */ /* 0x000322000c2e1900 */
[----:B------:R-:W-:-:S04]  /*0380*/  IMAD.WIDE R10, R24, 0x4, R2 ;  /* 0x00000004180a7825 */ /* 0x000fc800078e0202 */
[----:B0----5:R-:W-:Y:S01]  /*0390*/  IMAD.MOV.U32 R13, RZ, RZ, RZ ;  /* 0x000000ffff0d7224 */ /* 0x021fe200078e00ff */
[----:B------:R4:W5:Y:S01]  /*03a0*/  @P1 LDG.E.EL R20, desc[UR6][R10.64] ;  /* 0x000000060a141981 */ /* 0x000962000c2e1900 */
[----:B------:R-:W-:-:S05]  /*03b0*/  IMAD.WIDE R2, R28, 0x4, R2 ;  /* 0x000000041c027825 */ /* 0x000fca00078e0202 */
[----:B------:R5:W5:Y:S01]  /*03c0*/  @P1 LDG.E.EL R13, desc[UR6][R2.64] ;  /* 0x00000006020d1981 */ /* 0x000b62000c2e1900 */
[----:B------:R-:W1:Y:S01]  /*03d0*/  S2R R22, SR_TID.X ;  /* 0x0000000000167919 */ /* 0x000e620000002100 */
[----:B------:R-:W-:Y:S02]  /*03e0*/  UMOV UR4, 0x400 ;  /* 0x0000040000047882 */ /* 0x000fe40000000000 */
[----:B------:R-:W-:Y:S01]  /*03f0*/  UPRMT UR4, UR5, 0x654, UR4 ;  /* 0x0000065405047896 */ /* 0x000fe20008000004 */
[C---:B------:R-:W-:Y:S01]  /*0400*/  LEA R25, R16.reuse, R25, 0xa ;  /* 0x0000001910197211 */ /* 0x040fe200078e50ff */
[----:B------:R-:W-:Y:S02]  /*0410*/  IMAD R23, R16, 0x400, R23 ;  /* 0x0000040010177824 */ /* 0x000fe400078e0217 */
[----:B-1----:R-:W-:-:S05]  /*0420*/  IMAD.SHL.U32 R8, R22, 0x4, RZ ;  /* 0x0000000416087824 */ /* 0x002fca00078e00ff */
[----:B------:R-:W-:Y:S01]  /*0430*/  LOP3.LUT R8, R8, 0x1fc, RZ, 0xc0, !PT ;  /* 0x000001fc08087812 */ /* 0x000fe200078ec0ff */
[C---:B--2---:R-:W-:Y:S01]  /*0440*/  FADD R12, R14.reuse, R21 ;  /* 0x000000150e0c7221 */ /* 0x044fe20000000000 */
[C---:B---3--:R-:W-:Y:S01]  /*0450*/  FADD R9, R14.reuse, R19 ;  /* 0x000000130e097221 */ /* 0x048fe20000000000 */
[C---:B------:R-:W-:Y:S02]  /*0460*/  FSETP.GEU.AND P6, PT, R14.reuse, -R19, PT ;  /* 0x800000130e00720b */ /* 0x040fe40003fce000 */
[C---:B------:R-:W-:Y:S02]  /*0470*/  FSETP.GEU.AND P5, PT, R14.reuse, -R21, PT ;  /* 0x800000150e00720b */ /* 0x040fe40003fae000 */
[----:B------:R-:W-:Y:S01]  /*0480*/  FSEL R9, R9, RZ, P6 ;  /* 0x000000ff09097208 */ /* 0x000fe20003000000 */
[C---:B----4-:R-:W-:Y:S01]  /*0490*/  FADD R10, R14.reuse, R17 ;  /* 0x000000110e0a7221 */ /* 0x050fe20000000000 */
[C---:B------:R-:W-:Y:S02]  /*04a0*/  FSETP.GEU.AND P4, PT, R14.reuse, -R17, PT ;  /* 0x800000110e00720b */ /* 0x040fe40003f8e000 */
[C---:B------:R-:W-:Y:S01]  /*04b0*/  FSETP.GEU.AND P3, PT, R14.reuse, -R15, PT ;  /* 0x8000000f0e00720b */ /* 0x040fe20003f6e000 */
[C---:B------:R-:W-:Y:S01]  /*04c0*/  FADD R11, R14.reuse, R18 ;  /* 0x000000120e0b7221 */ /* 0x040fe20000000000 */
[C---:B------:R-:W-:Y:S01]  /*04d0*/  FSETP.GEU.AND P6, PT, R14.reuse, -R18, PT ;  /* 0x800000120e00720b */ /* 0x040fe20003fce000 */
[----:B------:R-:W-:Y:S01]  /*04e0*/  FADD R15, R14, R15 ;  /* 0x0000000f0e0f7221 */ /* 0x000fe20000000000 */
[----:B------:R-:W-:-:S02]  /*04f0*/  FSEL R10, R10, RZ, P4 ;  /* 0x000000ff0a0a7208 */ /* 0x000fc40002000000 */
[----:B------:R-:W-:Y:S02]  /*0500*/  FSEL R11, R11, RZ, P6 ;  /* 0x000000ff0b0b7208 */ /* 0x000fe40003000000 */
[----:B------:R-:W-:Y:S02]  /*0510*/  FSEL R12, R12, RZ, P5 ;  /* 0x000000ff0c0c7208 */ /* 0x000fe40002800000 */
[C---:B------:R-:W-:Y:S01]  /*0520*/  FSETP.GEU.AND P4, PT, R14.reuse, -R29, PT ;  /* 0x8000001d0e00720b */ /* 0x040fe20003f8e000 */
[C---:B------:R-:W-:Y:S01]  /*0530*/  FADD R29, R14.reuse, R29 ;  /* 0x0000001d0e1d7221 */ /* 0x040fe20000000000 */
[C---:B-----5:R-:W-:Y:S01]  /*0540*/  FADD R2, R14.reuse, R20 ;  /* 0x000000140e027221 */ /* 0x060fe20000000000 */
[----:B------:R-:W-:Y:S01]  /*0550*/  FSETP.GEU.AND P6, PT, R14, -R20, PT ;  /* 0x800000140e00720b */ /* 0x000fe20003fce000 */
[----:B------:R-:W-:Y:S01]  /*0560*/  IMAD.WIDE R16, R25, 0x4, R6 ;  /* 0x0000000419107825 */ /* 0x000fe200078e0206 */
[----:B------:R-:W-:-:S03]  /*0570*/  LEA R20, R8, UR4, 0x2 ;  /* 0x0000000408147c11 */ /* 0x000fc6000f8e10ff */
[C---:B------:R-:W-:Y:S01]  /*0580*/  FADD R3, R14.reuse, R13 ;  /* 0x0000000d0e037221 */ /* 0x040fe20000000000 */
[----:B------:R-:W-:Y:S01]  /*0590*/  FSETP.GEU.AND P5, PT, R14, -R13, PT ;  /* 0x8000000d0e00720b */ /* 0x000fe20003fae000 */
[----:B------:R-:W-:Y:S01]  /*05a0*/  IMAD.WIDE R18, R23, 0x4, R6 ;  /* 0x0000000417127825 */ /* 0x000fe200078e0206 */
[----:B------:R-:W-:Y:S02]  /*05b0*/  FSEL R8, R15, RZ, P3 ;  /* 0x000000ff0f087208 */ /* 0x000fe40001800000 */
[----:B------:R-:W-:Y:S02]  /*05c0*/  FSEL R13, R29, RZ, P4 ;  /* 0x000000ff1d0d7208 */ /* 0x000fe40002000000 */
[----:B------:R-:W-:Y:S02]  /*05d0*/  FSEL R14, R2, RZ, P6 ;  /* 0x000000ff020e7208 */ /* 0x000fe40003000000 */
[----:B------:R-:W-:Y:S01]  /*05e0*/  FSEL R15, R3, RZ, P5 ;  /* 0x000000ff030f7208 */ /* 0x000fe20002800000 */
[----:B------:R-:W-:Y:S01]  /*05f0*/  @P2 STG.E.128 desc[UR6][R16.64], R8 ;  /* 0x0000000810002986 */ /* 0x000fe2000c101d06 */
[----:B------:R-:W-:Y:S01]  /*0600*/  LOP3.LUT R6, R22, 0x7f, RZ, 0xc0, !PT ;  /* 0x0000007f16067812 */ /* 0x000fe200078ec0ff */
[----:B------:R-:W0:Y:S02]  /*0610*/  LDC.64 R2, c[0x0][0x228] ;  /* 0x00008a00ff027b82 */ /* 0x000e240000000a00 */
[----:B------:R1:W-:Y:S04]  /*0620*/  STS.128 [R20], R8 ;  /* 0x0000000814007388 */ /* 0x0003e80000000c00 */
[----:B------:R2:W-:Y:S01]  /*0630*/  @P1 STG.E.128 desc[UR6][R18.64], R12 ;  /* 0x0000000c12001986 */ /* 0x0005e2000c101d06 */
[----:B------:R-:W-:Y:S01]  /*0640*/  LEA R6, R6, UR4, 0x2 ;  /* 0x0000000406067c11 */ /* 0x000fe2000f8e10ff */
[----:B------:R-:W-:Y:S01]  /*0650*/  BAR.SYNC.DEFER_BLOCKING 0x0 ;  /* 0x0000000000007b1d */ /* 0x000fe20000010000 */
[----:B------:R-:W-:-:S05]  /*0660*/  LOP3.LUT R21, R5, 0x7f, R4, 0xf8, !PT ;  /* 0x0000007f05157812 */ /* 0x000fca00078ef804 */
[----:B------:R-:W3:Y:S04]  /*0670*/  LDS R29, [R6] ;  /* 0x00000000061d7984 */ /* 0x000ee80000000800 */
[----:B------:R-:W4:Y:S04]  /*0680*/  LDS R22, [R6+0x200] ;  /* 0x0002000006167984 */ /* 0x000f280000000800 */
[----:B------:R-:W5:Y:S04]  /*0690*/  LDS R4, [R6+0x400] ;  /* 0x0004000006047984 */ /* 0x000f680000000800 */
[----:B------:R-:W5:Y:S01]  /*06a0*/  LDS R5, [R6+0x600] ;  /* 0x0006000006057984 */ /* 0x000f620000000800 */
[----:B------:R-:W-:Y:S06]  /*06b0*/  BAR.SYNC.DEFER_BLOCKING 0x0 ;  /* 0x0000000000007b1d */ /* 0x000fec0000010000 */
[----:B------:R0:W-:Y:S02]  /*06c0*/  STS.128 [R20], R12 ;  /* 0x0000000c14007388 */ /* 0x0001e40000000c00 */
[----:B------:R-:W-:Y:S01]  /*06d0*/  BAR.SYNC.DEFER_BLOCKING 0x0 ;  /* 0x0000000000007b1d */ /* 0x000fe20000010000 */
[----:B------:R-:W-:-:S02]  /*06e0*/  LOP3.LUT R23, R21, 0x80, RZ, 0xfc, !PT ;  /* 0x0000008015177812 */ /* 0x000fc400078efcff */
[----:B------:R-:W-:Y:S02]  /*06f0*/  ISETP.LT.AND P1, PT, R21, 0x400, !P0 ;  /* 0x000004001500780c */ /* 0x000fe40004721270 */
[----:B------:R-:W-:Y:S01]  /*0700*/  ISETP.LT.AND P2, PT, R23, 0x400, !P0 ;  /* 0x000004001700780c */ /* 0x000fe20004741270 */
[--C-:B-1----:R-:W-:Y:S02]  /*0710*/  IMAD R11, R21, 0x80, R0.reuse ;  /* 0x00000080150b7824 */ /* 0x102fe400078e0200 */
[----:B--2---:R-:W-:Y:S01]  /*0720*/  IMAD R19, R23, 0x80, R0 ;  /* 0x0000008017137824 */ /* 0x004fe200078e0200 */
[----:B------:R-:W1:Y:S04]  /*0730*/  LDS R9, [R6] ;  /* 0x0000000006097984 */ /* 0x000e680000000800 */
[----:B------:R-:W2:Y:S04]  /*0740*/  LDS R8, [R6+0x200] ;  /* 0x0002000006087984 */ /* 0x000ea80000000800 */
[----:B------:R-:W1:Y:S01]  /*0750*/  LDS R7, [R6+0x400] ;  /* 0x0004000006077984 */ /* 0x000e620000000800 */
[----:B0-----:R-:W-:Y:S01]  /*0760*/  IMAD.WIDE R10, R11, 0x4, R2 ;  /* 0x000000040b0a7825 */ /* 0x001fe200078e0202 */
[----:B------:R-:W-:-:S03]  /*0770*/  LOP3.LUT R13, R21, 0x100, RZ, 0xfc, !PT ;  /* 0x00000100150d7812 */ /* 0x000fc600078efcff */
[----:B------:R-:W-:Y:S01]  /*0780*/  IMAD.WIDE R18, R19, 0x4, R2 ;  /* 0x0000000413127825 */ /* 0x000fe200078e0202 */
[C---:B------:R-:W-:Y:S01]  /*0790*/  LOP3.LUT R15, R21.reuse, 0x180, RZ, 0xfc, !PT ;  /* 0x00000180150f7812 */ /* 0x040fe200078efcff */
[----:B---3--:R0:W-:Y:S01]  /*07a0*/  @P1 STG.E desc[UR6][R10.64], R29 ;  /* 0x0000001d0a001986 */ /* 0x0081e2000c101906 */
[C---:B------:R-:W-:Y:S02]  /*07b0*/  LOP3.LUT R23, R21.reuse, 0x200, RZ, 0xfc, !PT ;  /* 0x0000020015177812 */ /* 0x040fe400078efcff */
[C---:B------:R-:W-:Y:S01]  /*07c0*/  LOP3.LUT R25, R21.reuse, 0x280, RZ, 0xfc, !PT ;  /* 0x0000028015197812 */ /* 0x040fe200078efcff */
[----:B----4-:R3:W-:Y:S01]  /*07d0*/  @P2 STG.E desc[UR6][R18.64], R22 ;  /* 0x0000001612002986 */ /* 0x0107e2000c101906 */
[----:B------:R-:W-:Y:S02]  /*07e0*/  LOP3.LUT R27, R21, 0x300, RZ, 0xfc, !PT ;  /* 0x00000300151b7812 */ /* 0x000fe400078efcff */
[----:B------:R-:W-:Y:S02]  /*07f0*/  ISETP.LT.AND P1, PT, R13, 0x400, !P0 ;  /* 0x000004000d00780c */ /* 0x000fe40004721270 */
[----:B------:R-:W-:-:S02]  /*0800*/  LOP3.LUT R17, R21, 0x380, RZ, 0xfc, !PT ;  /* 0x0000038015117812 */ /* 0x000fc400078efcff */
[----:B------:R-:W-:Y:S01]  /*0810*/  ISETP.LT.AND P2, PT, R15, 0x400, !P0 ;  /* 0x000004000f00780c */ /* 0x000fe20004741270 */
[--C-:B0-----:R-:W-:Y:S01]  /*0820*/  IMAD R11, R13, 0x80, R0.reuse ;  /* 0x000000800d0b7824 */ /* 0x101fe200078e0200 */
[----:B------:R-:W-:Y:S02]  /*0830*/  ISETP.LT.AND P3, PT, R23, 0x400, !P0 ;  /* 0x000004001700780c */ /* 0x000fe40004761270 */
[----:B------:R-:W-:Y:S02]  /*0840*/  ISETP.LT.AND P4, PT, R25, 0x400, !P0 ;  /* 0x000004001900780c */ /* 0x000fe40004781270 */
[----:B------:R-:W-:Y:S02]  /*0850*/  ISETP.LT.AND P5, PT, R27, 0x400, !P0 ;  /* 0x000004001b00780c */ /* 0x000fe400047a1270 */
[----:B------:R-:W-:Y:S01]  /*0860*/  LEA R13, R15, R0, 0x7 ;  /* 0x000000000f0d7211 */ /* 0x000fe200078e38ff */
[--C-:B------:R-:W-:Y:S01]  /*0870*/  IMAD R15, R23, 0x80, R0.reuse ;  /* 0x00000080170f7824 */ /* 0x100fe200078e0200 */
[----:B------:R-:W-:Y:S01]  /*0880*/  ISETP.LT.AND P0, PT, R17, 0x400, !P0 ;  /* 0x000004001100780c */ /* 0x000fe20004701270 */
[----:B---3--:R-:W-:-:S02]  /*0890*/  IMAD R19, R25, 0x80, R0 ;  /* 0x0000008019137824 */ /* 0x008fc400078e0200 */
[----:B------:R-:W-:Y:S02]  /*08a0*/  IMAD R21, R27, 0x80, R0 ;  /* 0x000000801b157824 */ /* 0x000fe400078e0200 */
[----:B------:R-:W-:-:S04]  /*08b0*/  IMAD.WIDE R10, R11, 0x4, R2 ;  /* 0x000000040b0a7825 */ /* 0x000fc800078e0202 */
[--C-:B------:R-:W-:Y:S01]  /*08c0*/  IMAD.WIDE R12, R13, 0x4, R2.reuse ;  /* 0x000000040d0c7825 */ /* 0x100fe200078e0202 */
[----:B-----5:R0:W-:Y:S03]  /*08d0*/  @P1 STG.E desc[UR6][R10.64], R4 ;  /* 0x000000040a001986 */ /* 0x0201e6000c101906 */
[--C-:B------:R-:W-:Y:S01]  /*08e0*/  IMAD.WIDE R14, R15, 0x4, R2.reuse ;  /* 0x000000040f0e7825 */ /* 0x100fe200078e0202 */
[----:B------:R0:W-:Y:S03]  /*08f0*/  @P2 STG.E desc[UR6][R12.64], R5 ;  /* 0x000000050c002986 */ /* 0x0001e6000c101906 */
[--C-:B------:R-:W-:Y:S01]  /*0900*/  IMAD.WIDE R18, R19, 0x4, R2.reuse ;  /* 0x0000000413127825 */ /* 0x100fe200078e0202 */
[----:B-1----:R0:W-:Y:S03]  /*0910*/  @P3 STG.E desc[UR6][R14.64], R9 ;  /* 0x000000090e003986 */ /* 0x0021e6000c101906 */
[----:B------:R-:W-:Y:S01]  /*0920*/  IMAD.WIDE R20, R21, 0x4, R2 ;  /* 0x0000000415147825 */ /* 0x000fe200078e0202 */
[----:B--2---:R0:W-:Y:S04]  /*0930*/  @P4 STG.E desc[UR6][R18.64], R8 ;  /* 0x0000000812004986 */ /* 0x0041e8000c101906 */
[----:B------:R0:W-:Y:S02]  /*0940*/  @P5 STG.E desc[UR6][R20.64], R7 ;  /* 0x0000000714005986 */ /* 0x0001e4000c101906 */
[----:B0-----:R-:W-:Y:S05]  /*0950*/  @!P0 EXIT ;  /* 0x000000000000894d */ /* 0x001fea0003800000 */
[----:B0-----:R-:W0:Y:S01]  /*0960*/  LDS R5, [R6+0x600] ;  /* 0x0006000006057984 */ /* 0x001e220000000800 */
[----:B------:R-:W-:-:S04]  /*0970*/  IMAD R17, R17, 0x80, R0 ;  /* 0x0000008011117824 */ /* 0x000fc800078e0200 */
[----:B------:R-:W-:-:S05]  /*0980*/  IMAD.WIDE R2, R17, 0x4, R2 ;  /* 0x0000000411027825 */ /* 0x000fca00078e0202 */
[----:B0-----:R-:W-:Y:S01]  /*0990*/  STG.E desc[UR6][R2.64], R5 ;  /* 0x0000000502007986 */ /* 0x001fe2000c101906 */
[----:B------:R-:W-:Y:S05]  /*09a0*/  EXIT ;  /* 0x000000000000794d */ /* 0x000fea0003800000 */
.L_x_0:
[----:B------:R-:W-:-:S00]  /*09b0*/  BRA `(.L_x_0) ;  /* 0xfffffffc00fc7947 */ /* 0x000fc0000383ffff */
[----:B------:R-:W-:-:S00]  /*09c0*/  NOP ;  /* 0x0000000000007918 */ /* 0x000fc00000000000 */
        /* <DEDUP_REMOVED lines=11> */
.L_x_1:


//--------------------- .nv.shared.triton_poi_fused_convolution_max_pool2d_with_indices_relu_7 --------------------------
	.section	.nv.shared.triton_poi_fused_convolution_max_pool2d_with_indices_relu_7,"aw",@nobits
	.sectionflags	@""
	.align	16
	.zero		1024


//--------------------- .nv.constant0.triton_poi_fused_convolution_max_pool2d_with_indices_relu_7 --------------------------
	.section	.nv.constant0.triton_poi_fused_convolution_max_pool2d_with_indices_relu_7,"a",@progbits
	.sectionflags	@""
	.align	4
.nv.constant0.triton_poi_fused_convolution_max_pool2d_with_indices_relu_7:
	.zero		568
